//
// Generated by NVIDIA NVVM Compiler
//
// Compiler Build ID: CL-36424714
// Cuda compilation tools, release 13.0, V13.0.88
// Based on NVVM 20.0.0
//

.version 9.0
.target sm_100
.address_size 64

	// .globl	_Z14gpu_HeatReducePfS_i
// _ZZ10gpu_ReducePfiiE5sdata has been demoted
// _ZZ17gpu_Reduce_AtomicPfiE5sdata has been demoted

.visible .entry _Z14gpu_HeatReducePfS_i(
	.param .u64 .ptr .align 1 _Z14gpu_HeatReducePfS_i_param_0,
	.param .u64 .ptr .align 1 _Z14gpu_HeatReducePfS_i_param_1,
	.param .u32 _Z14gpu_HeatReducePfS_i_param_2
)
{
	.reg .pred 	%p<2>;
	.reg .b32 	%r<19>;
	.reg .b32 	%f<9>;
	.reg .b64 	%rd<13>;

	ld.param.u64 	%rd1, [_Z14gpu_HeatReducePfS_i_param_0];
	ld.param.u64 	%rd2, [_Z14gpu_HeatReducePfS_i_param_1];
	ld.param.u32 	%r5, [_Z14gpu_HeatReducePfS_i_param_2];
	mov.u32 	%r6, %tid.x;
	mov.u32 	%r7, %ntid.x;
	mov.u32 	%r8, %ctaid.x;
	mad.lo.s32 	%r1, %r7, %r8, %r6;
	add.s32 	%r2, %r1, 1;
	mov.u32 	%r9, %tid.y;
	mov.u32 	%r10, %ntid.y;
	mov.u32 	%r11, %ctaid.y;
	mad.lo.s32 	%r3, %r10, %r11, %r9;
	add.s32 	%r4, %r3, 1;
	add.s32 	%r12, %r5, -1;
	max.s32 	%r13, %r4, %r2;
	setp.ge.s32 	%p1, %r13, %r12;
	@%p1 bra 	$L__BB0_2;
	cvta.to.global.u64 	%rd3, %rd1;
	cvta.to.global.u64 	%rd4, %rd2;
	mad.lo.s32 	%r14, %r5, %r4, %r1;
	mul.wide.s32 	%rd5, %r14, 4;
	add.s64 	%rd6, %rd3, %rd5;
	ld.global.f32 	%f1, [%rd6];
	ld.global.f32 	%f2, [%rd6+8];
	add.f32 	%f3, %f1, %f2;
	mad.lo.s32 	%r15, %r5, %r3, %r2;
	mul.wide.s32 	%rd7, %r15, 4;
	add.s64 	%rd8, %rd3, %rd7;
	ld.global.f32 	%f4, [%rd8];
	add.f32 	%f5, %f3, %f4;
	shl.b32 	%r16, %r5, 1;
	add.s32 	%r17, %r15, %r16;
	mul.wide.s32 	%rd9, %r17, 4;
	add.s64 	%rd10, %rd3, %rd9;
	ld.global.f32 	%f6, [%rd10];
	add.f32 	%f7, %f5, %f6;
	mul.f32 	%f8, %f7, 0f3E800000;
	add.s32 	%r18, %r14, 1;
	mul.wide.s32 	%rd11, %r18, 4;
	add.s64 	%rd12, %rd4, %rd11;
	st.global.f32 	[%rd12], %f8;
$L__BB0_2:
	ret;

}
	// .globl	_Z8gpu_HeatPfS_i
.visible .entry _Z8gpu_HeatPfS_i(
	.param .u64 .ptr .align 1 _Z8gpu_HeatPfS_i_param_0,
	.param .u64 .ptr .align 1 _Z8gpu_HeatPfS_i_param_1,
	.param .u32 _Z8gpu_HeatPfS_i_param_2
)
{
	.reg .pred 	%p<2>;
	.reg .b32 	%r<19>;
	.reg .b32 	%f<9>;
	.reg .b64 	%rd<13>;

	ld.param.u64 	%rd1, [_Z8gpu_HeatPfS_i_param_0];
	ld.param.u64 	%rd2, [_Z8gpu_HeatPfS_i_param_1];
	ld.param.u32 	%r5, [_Z8gpu_HeatPfS_i_param_2];
	mov.u32 	%r6, %tid.x;
	mov.u32 	%r7, %ntid.x;
	mov.u32 	%r8, %ctaid.x;
	mad.lo.s32 	%r1, %r7, %r8, %r6;
	add.s32 	%r2, %r1, 1;
	mov.u32 	%r9, %tid.y;
	mov.u32 	%r10, %ntid.y;
	mov.u32 	%r11, %ctaid.y;
	mad.lo.s32 	%r3, %r10, %r11, %r9;
	add.s32 	%r4, %r3, 1;
	add.s32 	%r12, %r5, -1;
	max.s32 	%r13, %r4, %r2;
	setp.ge.s32 	%p1, %r13, %r12;
	@%p1 bra 	$L__BB1_2;
	cvta.to.global.u64 	%rd3, %rd1;
	cvta.to.global.u64 	%rd4, %rd2;
	mad.lo.s32 	%r14, %r5, %r4, %r1;
	mul.wide.s32 	%rd5, %r14, 4;
	add.s64 	%rd6, %rd3, %rd5;
	ld.global.f32 	%f1, [%rd6];
	ld.global.f32 	%f2, [%rd6+8];
	add.f32 	%f3, %f1, %f2;
	mad.lo.s32 	%r15, %r5, %r3, %r2;
	mul.wide.s32 	%rd7, %r15, 4;
	add.s64 	%rd8, %rd3, %rd7;
	ld.global.f32 	%f4, [%rd8];
	add.f32 	%f5, %f3, %f4;
	shl.b32 	%r16, %r5, 1;
	add.s32 	%r17, %r15, %r16;
	mul.wide.s32 	%rd9, %r17, 4;
	add.s64 	%rd10, %rd3, %rd9;
	ld.global.f32 	%f6, [%rd10];
	add.f32 	%f7, %f5, %f6;
	mul.f32 	%f8, %f7, 0f3E800000;
	add.s32 	%r18, %r14, 1;
	mul.wide.s32 	%rd11, %r18, 4;
	add.s64 	%rd12, %rd4, %rd11;
	st.global.f32 	[%rd12], %f8;
$L__BB1_2:
	ret;

}
	// .globl	_Z8gpu_DiffPfS_i
.visible .entry _Z8gpu_DiffPfS_i(
	.param .u64 .ptr .align 1 _Z8gpu_DiffPfS_i_param_0,
	.param .u64 .ptr .align 1 _Z8gpu_DiffPfS_i_param_1,
	.param .u32 _Z8gpu_DiffPfS_i_param_2
)
{
	.reg .pred 	%p<2>;
	.reg .b32 	%r<15>;
	.reg .b32 	%f<5>;
	.reg .b64 	%rd<8>;

	ld.param.u64 	%rd1, [_Z8gpu_DiffPfS_i_param_0];
	ld.param.u64 	%rd2, [_Z8gpu_DiffPfS_i_param_1];
	ld.param.u32 	%r3, [_Z8gpu_DiffPfS_i_param_2];
	mov.u32 	%r4, %tid.x;
	mov.u32 	%r5, %ntid.x;
	mov.u32 	%r6, %ctaid.x;
	mad.lo.s32 	%r7, %r5, %r6, %r4;
	add.s32 	%r1, %r7, 1;
	mov.u32 	%r8, %tid.y;
	mov.u32 	%r9, %ntid.y;
	mov.u32 	%r10, %ctaid.y;
	mad.lo.s32 	%r11, %r9, %r10, %r8;
	add.s32 	%r2, %r11, 1;
	add.s32 	%r12, %r3, -1;
	max.s32 	%r13, %r2, %r1;
	setp.ge.s32 	%p1, %r13, %r12;
	@%p1 bra 	$L__BB2_2;
	cvta.to.global.u64 	%rd3, %rd2;
	cvta.to.global.u64 	%rd4, %rd1;
	mad.lo.s32 	%r14, %r3, %r2, %r1;
	mul.wide.s32 	%rd5, %r14, 4;
	add.s64 	%rd6, %rd3, %rd5;
	ld.global.f32 	%f1, [%rd6];
	add.s64 	%rd7, %rd4, %rd5;
	ld.global.f32 	%f2, [%rd7];
	sub.f32 	%f3, %f1, %f2;
	mul.f32 	%f4, %f3, %f3;
	st.global.f32 	[%rd7], %f4;
$L__BB2_2:
	ret;

}
	// .globl	_Z10gpu_ReducePfii
.visible .entry _Z10gpu_ReducePfii(
	.param .u64 .ptr .align 1 _Z10gpu_ReducePfii_param_0,
	.param .u32 _Z10gpu_ReducePfii_param_1,
	.param .u32 _Z10gpu_ReducePfii_param_2
)
{
	.reg .pred 	%p<6>;
	.reg .b32 	%r<33>;
	.reg .b32 	%f<9>;
	.reg .b64 	%rd<5>;
	// demoted variable
	.shared .align 4 .b8 _ZZ10gpu_ReducePfiiE5sdata[1024];
	ld.param.u64 	%rd2, [_Z10gpu_ReducePfii_param_0];
	ld.param.u32 	%r6, [_Z10gpu_ReducePfii_param_1];
	ld.param.u32 	%r7, [_Z10gpu_ReducePfii_param_2];
	cvta.to.global.u64 	%rd3, %rd2;
	mov.u32 	%r8, %tid.x;
	mov.u32 	%r9, %ntid.x;
	mov.u32 	%r10, %ctaid.x;
	mad.lo.s32 	%r11, %r9, %r10, %r8;
	mad.lo.s32 	%r12, %r7, %r11, 1;
	mov.u32 	%r13, %tid.y;
	mov.u32 	%r14, %ntid.y;
	mov.u32 	%r15, %ctaid.y;
	mad.lo.s32 	%r16, %r14, %r15, %r13;
	mul.lo.s32 	%r17, %r7, %r16;
	add.s32 	%r18, %r17, 1;
	mul.lo.s32 	%r1, %r9, %r14;
	mad.lo.s32 	%r2, %r13, %r9, %r8;
	mad.lo.s32 	%r19, %r6, %r17, %r6;
	add.s32 	%r20, %r19, %r12;
	mul.wide.s32 	%rd4, %r20, 4;
	add.s64 	%rd1, %rd3, %rd4;
	mov.f32 	%f8, 0f00000000;
	max.s32 	%r21, %r18, %r12;
	setp.ge.s32 	%p1, %r21, %r6;
	@%p1 bra 	$L__BB3_2;
	ld.global.f32 	%f8, [%rd1];
$L__BB3_2:
	shl.b32 	%r22, %r2, 2;
	mov.u32 	%r23, _ZZ10gpu_ReducePfiiE5sdata;
	add.s32 	%r24, %r23, %r22;
	st.shared.f32 	[%r24], %f8;
	bar.sync 	0;
	setp.lt.u32 	%p2, %r1, 2;
	@%p2 bra 	$L__BB3_7;
	mov.b32 	%r32, 1;
$L__BB3_4:
	shl.b32 	%r4, %r32, 1;
	mul.lo.s32 	%r5, %r4, %r2;
	setp.ge.u32 	%p3, %r5, %r1;
	@%p3 bra 	$L__BB3_6;
	add.s32 	%r26, %r5, %r32;
	shl.b32 	%r27, %r26, 2;
	add.s32 	%r29, %r23, %r27;
	ld.shared.f32 	%f4, [%r29];
	shl.b32 	%r30, %r5, 2;
	add.s32 	%r31, %r23, %r30;
	ld.shared.f32 	%f5, [%r31];
	add.f32 	%f6, %f4, %f5;
	st.shared.f32 	[%r31], %f6;
$L__BB3_6:
	bar.sync 	0;
	setp.lt.u32 	%p4, %r4, %r1;
	mov.u32 	%r32, %r4;
	@%p4 bra 	$L__BB3_4;
$L__BB3_7:
	setp.ne.s32 	%p5, %r2, 0;
	@%p5 bra 	$L__BB3_9;
	ld.shared.f32 	%f7, [_ZZ10gpu_ReducePfiiE5sdata];
	st.global.f32 	[%rd1], %f7;
$L__BB3_9:
	ret;

}
	// .globl	_Z17gpu_Reduce_AtomicPfi
.visible .entry _Z17gpu_Reduce_AtomicPfi(
	.param .u64 .ptr .align 1 _Z17gpu_Reduce_AtomicPfi_param_0,
	.param .u32 _Z17gpu_Reduce_AtomicPfi_param_1
)
{
	.reg .pred 	%p<6>;
	.reg .b32 	%r<20>;
	.reg .b32 	%f<10>;
	.reg .b64 	%rd<5>;
	// demoted variable
	.shared .align 4 .b8 _ZZ17gpu_Reduce_AtomicPfiE5sdata[1024];
	ld.param.u64 	%rd2, [_Z17gpu_Reduce_AtomicPfi_param_0];
	ld.param.u32 	%r7, [_Z17gpu_Reduce_AtomicPfi_param_1];
	cvta.to.global.u64 	%rd1, %rd2;
	mov.u32 	%r8, %ctaid.x;
	mov.u32 	%r1, %ntid.x;
	mov.u32 	%r2, %tid.x;
	mad.lo.s32 	%r3, %r8, %r1, %r2;
	setp.ge.s32 	%p1, %r3, %r7;
	mov.f32 	%f9, 0f00000000;
	@%p1 bra 	$L__BB4_2;
	mul.wide.s32 	%rd3, %r3, 4;
	add.s64 	%rd4, %rd1, %rd3;
	ld.global.f32 	%f9, [%rd4];
$L__BB4_2:
	shl.b32 	%r9, %r2, 2;
	mov.u32 	%r10, _ZZ17gpu_Reduce_AtomicPfiE5sdata;
	add.s32 	%r11, %r10, %r9;
	st.shared.f32 	[%r11], %f9;
	bar.sync 	0;
	setp.lt.u32 	%p2, %r1, 2;
	@%p2 bra 	$L__BB4_7;
	mov.b32 	%r19, 1;
$L__BB4_4:
	shl.b32 	%r5, %r19, 1;
	mul.lo.s32 	%r6, %r5, %r2;
	setp.ge.u32 	%p3, %r6, %r1;
	@%p3 bra 	$L__BB4_6;
	add.s32 	%r13, %r6, %r19;
	shl.b32 	%r14, %r13, 2;
	add.s32 	%r16, %r10, %r14;
	ld.shared.f32 	%f4, [%r16];
	shl.b32 	%r17, %r6, 2;
	add.s32 	%r18, %r10, %r17;
	ld.shared.f32 	%f5, [%r18];
	add.f32 	%f6, %f4, %f5;
	st.shared.f32 	[%r18], %f6;
$L__BB4_6:
	bar.sync 	0;
	setp.lt.u32 	%p4, %r5, %r1;
	mov.u32 	%r19, %r5;
	@%p4 bra 	$L__BB4_4;
$L__BB4_7:
	setp.ne.s32 	%p5, %r2, 0;
	@%p5 bra 	$L__BB4_9;
	ld.shared.f32 	%f7, [_ZZ17gpu_Reduce_AtomicPfiE5sdata];
	atom.global.add.f32 	%f8, [%rd1], %f7;
$L__BB4_9:
	ret;

}


// ===== COMPILED SASS (sm_100) =====

	.target	sm_100

	.elftype	@"ET_EXEC"


//--------------------- .note.nv.tkinfo           --------------------------
	.section	.note.nv.tkinfo,"",@"SHT_NOTE"
	.sectionflags	@"SHF_NOTE_NV_TKINFO"
	.tkinfo
        /*0018*/ 	.word	0x00000002
        /*0030*/ 	.string	""
        /*0030*/ 	.string	"ptxas"
        /*0030*/ 	.string	"Cuda compilation tools, release 13.0, V13.0.88"
        /*0030*/ 	.string	"Build cuda_13.0.r13.0/compiler.36424714_0"
        /*0030*/ 	.string	"-arch sm_100 -m 64 "



//--------------------- .note.nv.cuinfo           --------------------------
	.section	.note.nv.cuinfo,"",@"SHT_NOTE"
	.sectionflags	@"SHF_NOTE_NV_CUINFO"
        /*0018*/ 	.short	0x0002
        /*001a*/ 	.short	0x0064
        /*001c*/ 	.short	0x0082
	.zero		2


//--------------------- .nv.info                  --------------------------
	.section	.nv.info,"",@"SHT_CUDA_INFO"
	.align	4


	//----- nvinfo : EIATTR_REGCOUNT
	.align		4
        /*0000*/ 	.byte	0x04, 0x2f
        /*0002*/ 	.short	(.L_1 - .L_0)
	.align		4
.L_0:
        /*0004*/ 	.word	index@(_Z14gpu_HeatReducePfS_i)
        /*0008*/ 	.word	0x00000010


	//----- nvinfo : EIATTR_FRAME_SIZE
	.align		4
.L_1:
        /*000c*/ 	.byte	0x04, 0x11
        /*000e*/ 	.short	(.L_3 - .L_2)
	.align		4
.L_2:
        /*0010*/ 	.word	index@(_Z14gpu_HeatReducePfS_i)
        /*0014*/ 	.word	0x00000000


	//----- nvinfo : EIATTR_REGCOUNT
	.align		4
.L_3:
        /*0018*/ 	.byte	0x04, 0x2f
        /*001a*/ 	.short	(.L_5 - .L_4)
	.align		4
.L_4:
        /*001c*/ 	.word	index@(_Z8gpu_HeatPfS_i)
        /*0020*/ 	.word	0x00000010


	//----- nvinfo : EIATTR_FRAME_SIZE
	.align		4
.L_5:
        /*0024*/ 	.byte	0x04, 0x11
        /*0026*/ 	.short	(.L_7 - .L_6)
	.align		4
.L_6:
        /*0028*/ 	.word	index@(_Z8gpu_HeatPfS_i)
        /*002c*/ 	.word	0x00000000


	//----- nvinfo : EIATTR_REGCOUNT
	.align		4
.L_7:
        /*0030*/ 	.byte	0x04, 0x2f
        /*0032*/ 	.short	(.L_9 - .L_8)
	.align		4
.L_8:
        /*0034*/ 	.word	index@(_Z8gpu_DiffPfS_i)
        /*0038*/ 	.word	0x0000000a


	//----- nvinfo : EIATTR_FRAME_SIZE
	.align		4
.L_9:
        /*003c*/ 	.byte	0x04, 0x11
        /*003e*/ 	.short	(.L_11 - .L_10)
	.align		4
.L_10:
        /*0040*/ 	.word	index@(_Z8gpu_DiffPfS_i)
        /*0044*/ 	.word	0x00000000


	//----- nvinfo : EIATTR_REGCOUNT
	.align		4
.L_11:
        /*0048*/ 	.byte	0x04, 0x2f
        /*004a*/ 	.short	(.L_13 - .L_12)
	.align		4
.L_12:
        /*004c*/ 	.word	index@(_Z10gpu_ReducePfii)
        /*0050*/ 	.word	0x0000000e


	//----- nvinfo : EIATTR_FRAME_SIZE
	.align		4
.L_13:
        /*0054*/ 	.byte	0x04, 0x11
        /*0056*/ 	.short	(.L_15 - .L_14)
	.align		4
.L_14:
        /*0058*/ 	.word	index@(_Z10gpu_ReducePfii)
        /*005c*/ 	.word	0x00000000


	//----- nvinfo : EIATTR_REGCOUNT
	.align		4
.L_15:
        /*0060*/ 	.byte	0x04, 0x2f
        /*0062*/ 	.short	(.L_17 - .L_16)
	.align		4
.L_16:
        /*0064*/ 	.word	index@(_Z17gpu_Reduce_AtomicPfi)
        /*0068*/ 	.word	0x0000000a


	//----- nvinfo : EIATTR_FRAME_SIZE
	.align		4
.L_17:
        /*006c*/ 	.byte	0x04, 0x11
        /*006e*/ 	.short	(.L_19 - .L_18)
	.align		4
.L_18:
        /*0070*/ 	.word	index@(_Z17gpu_Reduce_AtomicPfi)
        /*0074*/ 	.word	0x00000000


	//----- nvinfo : EIATTR_MIN_STACK_SIZE
	.align		4
.L_19:
        /*0078*/ 	.byte	0x04, 0x12
        /*007a*/ 	.short	(.L_21 - .L_20)
	.align		4
.L_20:
        /*007c*/ 	.word	index@(_Z17gpu_Reduce_AtomicPfi)
        /*0080*/ 	.word	0x00000000


	//----- nvinfo : EIATTR_MIN_STACK_SIZE
	.align		4
.L_21:
        /*0084*/ 	.byte	0x04, 0x12
        /*0086*/ 	.short	(.L_23 - .L_22)
	.align		4
.L_22:
        /*0088*/ 	.word	index@(_Z10gpu_ReducePfii)
        /*008c*/ 	.word	0x00000000


	//----- nvinfo : EIATTR_MIN_STACK_SIZE
	.align		4
.L_23:
        /*0090*/ 	.byte	0x04, 0x12
        /*0092*/ 	.short	(.L_25 - .L_24)
	.align		4
.L_24:
        /*0094*/ 	.word	index@(_Z8gpu_DiffPfS_i)
        /*0098*/ 	.word	0x00000000


	//----- nvinfo : EIATTR_MIN_STACK_SIZE
	.align		4
.L_25:
        /*009c*/ 	.byte	0x04, 0x12
        /*009e*/ 	.short	(.L_27 - .L_26)
	.align		4
.L_26:
        /*00a0*/ 	.word	index@(_Z8gpu_HeatPfS_i)
        /*00a4*/ 	.word	0x00000000


	//----- nvinfo : EIATTR_MIN_STACK_SIZE
	.align		4
.L_27:
        /*00a8*/ 	.byte	0x04, 0x12
        /*00aa*/ 	.short	(.L_29 - .L_28)
	.align		4
.L_28:
        /*00ac*/ 	.word	index@(_Z14gpu_HeatReducePfS_i)
        /*00b0*/ 	.word	0x00000000
.L_29:


//--------------------- .nv.compat                --------------------------
	.section	.nv.compat,"",@"SHT_CUDA_COMPAT_INFO"
	.align	4
        /*0000*/ 	.byte	0x02, 0x09, 0x00, 0x00, 0x02, 0x02, 0x01, 0x00, 0x02, 0x05, 0x05, 0x00, 0x03, 0x07, 0x01, 0x01
        /*0010*/ 	.byte	0x02, 0x03, 0x00, 0x00, 0x02, 0x06, 0x01, 0x00, 0x04, 0x0b, 0x08, 0x00, 0x09, 0x00, 0x00, 0x00
        /*0020*/ 	.byte	0x00, 0x00, 0x00, 0x00


//--------------------- .nv.info._Z17gpu_Reduce_AtomicPfi --------------------------
	.section	.nv.info._Z17gpu_Reduce_AtomicPfi,"",@"SHT_CUDA_INFO"
	.sectionflags	@""
	.align	4


	//----- nvinfo : EIATTR_CUDA_API_VERSION
	.align		4
        /*0000*/ 	.byte	0x04, 0x37
        /*0002*/ 	.short	(.L_31 - .L_30)
.L_30:
        /*0004*/ 	.word	0x00000082


	//----- nvinfo : EIATTR_KPARAM_INFO
	.align		4
.L_31:
        /*0008*/ 	.byte	0x04, 0x17
        /*000a*/ 	.short	(.L_33 - .L_32)
.L_32:
        /*000c*/ 	.word	0x00000000
        /*0010*/ 	.short	0x0001
        /*0012*/ 	.short	0x0008
        /*0014*/ 	.byte	0x00, 0xf0, 0x11, 0x00


	//----- nvinfo : EIATTR_KPARAM_INFO
	.align		4
.L_33:
        /*0018*/ 	.byte	0x04, 0x17
        /*001a*/ 	.short	(.L_35 - .L_34)
.L_34:
        /*001c*/ 	.word	0x00000000
        /*0020*/ 	.short	0x0000
        /*0022*/ 	.short	0x0000
        /*0024*/ 	.byte	0x00, 0xf5, 0x21, 0x00


	//----- nvinfo : EIATTR_SPARSE_MMA_MASK
	.align		4
.L_35:
        /*0028*/ 	.byte	0x03, 0x50
        /*002a*/ 	.short	0x0000


	//----- nvinfo : EIATTR_MAXREG_COUNT
	.align		4
        /*002c*/ 	.byte	0x03, 0x1b
        /*002e*/ 	.short	0x00ff


	//----- nvinfo : EIATTR_NUM_BARRIERS
	.align		4
        /*0030*/ 	.byte	0x02, 0x4c
        /*0032*/ 	.byte	0x01
	.zero		1


	//----- nvinfo : EIATTR_MERCURY_ISA_VERSION
	.align		4
        /*0034*/ 	.byte	0x03, 0x5f
        /*0036*/ 	.short	0x0101


	//----- nvinfo : EIATTR_VRC_CTA_INIT_COUNT
	.align		4
        /*0038*/ 	.byte	0x02, 0x4a
	.zero		1
	.zero		1


	//----- nvinfo : EIATTR_EXIT_INSTR_OFFSETS
	.align		4
        /*003c*/ 	.byte	0x04, 0x1c
        /*003e*/ 	.short	(.L_37 - .L_36)


	//   ....[0]....
.L_36:
        /*0040*/ 	.word	0x00000240


	//   ....[1]....
        /*0044*/ 	.word	0x000002b0


	//----- nvinfo : EIATTR_CBANK_PARAM_SIZE
	.align		4
.L_37:
        /*0048*/ 	.byte	0x03, 0x19
        /*004a*/ 	.short	0x000c


	//----- nvinfo : EIATTR_PARAM_CBANK
	.align		4
        /*004c*/ 	.byte	0x04, 0x0a
        /*004e*/ 	.short	(.L_39 - .L_38)
	.align		4
.L_38:
        /*0050*/ 	.word	index@(.nv.constant0._Z17gpu_Reduce_AtomicPfi)
        /*0054*/ 	.short	0x0380
        /*0056*/ 	.short	0x000c


	//----- nvinfo : EIATTR_SW_WAR
	.align		4
.L_39:
        /*0058*/ 	.byte	0x04, 0x36
        /*005a*/ 	.short	(.L_41 - .L_40)
.L_40:
        /*005c*/ 	.word	0x00000008
.L_41:


//--------------------- .nv.info._Z10gpu_ReducePfii --------------------------
	.section	.nv.info._Z10gpu_ReducePfii,"",@"SHT_CUDA_INFO"
	.sectionflags	@""
	.align	4


	//----- nvinfo : EIATTR_CUDA_API_VERSION
	.align		4
        /*0000*/ 	.byte	0x04, 0x37
        /*0002*/ 	.short	(.L_43 - .L_42)
.L_42:
        /*0004*/ 	.word	0x00000082


	//----- nvinfo : EIATTR_KPARAM_INFO
	.align		4
.L_43:
        /*0008*/ 	.byte	0x04, 0x17
        /*000a*/ 	.short	(.L_45 - .L_44)
.L_44:
        /*000c*/ 	.word	0x00000000
        /*0010*/ 	.short	0x0002
        /*0012*/ 	.short	0x000c
        /*0014*/ 	.byte	0x00, 0xf0, 0x11, 0x00


	//----- nvinfo : EIATTR_KPARAM_INFO
	.align		4
.L_45:
        /*0018*/ 	.byte	0x04, 0x17
        /*001a*/ 	.short	(.L_47 - .L_46)
.L_46:
        /*001c*/ 	.word	0x00000000
        /*0020*/ 	.short	0x0001
        /*0022*/ 	.short	0x0008
        /*0024*/ 	.byte	0x00, 0xf0, 0x11, 0x00


	//----- nvinfo : EIATTR_KPARAM_INFO
	.align		4
.L_47:
        /*0028*/ 	.byte	0x04, 0x17
        /*002a*/ 	.short	(.L_49 - .L_48)
.L_48:
        /*002c*/ 	.word	0x00000000
        /*0030*/ 	.short	0x0000
        /*0032*/ 	.short	0x0000
        /*0034*/ 	.byte	0x00, 0xf5, 0x21, 0x00


	//----- nvinfo : EIATTR_SPARSE_MMA_MASK
	.align		4
.L_49:
        /*0038*/ 	.byte	0x03, 0x50
        /*003a*/ 	.short	0x0000


	//----- nvinfo : EIATTR_MAXREG_COUNT
	.align		4
        /*003c*/ 	.byte	0x03, 0x1b
        /*003e*/ 	.short	0x00ff


	//----- nvinfo : EIATTR_NUM_BARRIERS
	.align		4
        /*0040*/ 	.byte	0x02, 0x4c
        /*0042*/ 	.byte	0x01
	.zero		1


	//----- nvinfo : EIATTR_MERCURY_ISA_VERSION
	.align		4
        /*0044*/ 	.byte	0x03, 0x5f
        /*0046*/ 	.short	0x0101


	//----- nvinfo : EIATTR_VRC_CTA_INIT_COUNT
	.align		4
        /*0048*/ 	.byte	0x02, 0x4a
	.zero		1
	.zero		1


	//----- nvinfo : EIATTR_EXIT_INSTR_OFFSETS
	.align		4
        /*004c*/ 	.byte	0x04, 0x1c
        /*004e*/ 	.short	(.L_51 - .L_50)


	//   ....[0]....
.L_50:
        /*0050*/ 	.word	0x000002f0


	//   ....[1]....
        /*0054*/ 	.word	0x00000350


	//----- nvinfo : EIATTR_CBANK_PARAM_SIZE
	.align		4
.L_51:
        /*0058*/ 	.byte	0x03, 0x19
        /*005a*/ 	.short	0x0010


	//----- nvinfo : EIATTR_PARAM_CBANK
	.align		4
        /*005c*/ 	.byte	0x04, 0x0a
        /*005e*/ 	.short	(.L_53 - .L_52)
	.align		4
.L_52:
        /*0060*/ 	.word	index@(.nv.constant0._Z10gpu_ReducePfii)
        /*0064*/ 	.short	0x0380
        /*0066*/ 	.short	0x0010


	//----- nvinfo : EIATTR_SW_WAR
	.align		4
.L_53:
        /*0068*/ 	.byte	0x04, 0x36
        /*006a*/ 	.short	(.L_55 - .L_54)
.L_54:
        /*006c*/ 	.word	0x00000008
.L_55:


//--------------------- .nv.info._Z8gpu_DiffPfS_i --------------------------
	.section	.nv.info._Z8gpu_DiffPfS_i,"",@"SHT_CUDA_INFO"
	.sectionflags	@""
	.align	4


	//----- nvinfo : EIATTR_CUDA_API_VERSION
	.align		4
        /*0000*/ 	.byte	0x04, 0x37
        /*0002*/ 	.short	(.L_57 - .L_56)
.L_56:
        /*0004*/ 	.word	0x00000082


	//----- nvinfo : EIATTR_KPARAM_INFO
	.align		4
.L_57:
        /*0008*/ 	.byte	0x04, 0x17
        /*000a*/ 	.short	(.L_59 - .L_58)
.L_58:
        /*000c*/ 	.word	0x00000000
        /*0010*/ 	.short	0x0002
        /*0012*/ 	.short	0x0010
        /*0014*/ 	.byte	0x00, 0xf0, 0x11, 0x00


	//----- nvinfo : EIATTR_KPARAM_INFO
	.align		4
.L_59:
        /*0018*/ 	.byte	0x04, 0x17
        /*001a*/ 	.short	(.L_61 - .L_60)
.L_60:
        /*001c*/ 	.word	0x00000000
        /*0020*/ 	.short	0x0001
        /*0022*/ 	.short	0x0008
        /*0024*/ 	.byte	0x00, 0xf5, 0x21, 0x00


	//----- nvinfo : EIATTR_KPARAM_INFO
	.align		4
.L_61:
        /*0028*/ 	.byte	0x04, 0x17
        /*002a*/ 	.short	(.L_63 - .L_62)
.L_62:
        /*002c*/ 	.word	0x00000000
        /*0030*/ 	.short	0x0000
        /*0032*/ 	.short	0x0000
        /*0034*/ 	.byte	0x00, 0xf5, 0x21, 0x00


	//----- nvinfo : EIATTR_SPARSE_MMA_MASK
	.align		4
.L_63:
        /*0038*/ 	.byte	0x03, 0x50
        /*003a*/ 	.short	0x0000


	//----- nvinfo : EIATTR_MAXREG_COUNT
	.align		4
        /*003c*/ 	.byte	0x03, 0x1b
        /*003e*/ 	.short	0x00ff


	//----- nvinfo : EIATTR_MERCURY_ISA_VERSION
	.align		4
        /*0040*/ 	.byte	0x03, 0x5f
        /*0042*/ 	.short	0x0101


	//----- nvinfo : EIATTR_VRC_CTA_INIT_COUNT
	.align		4
        /*0044*/ 	.byte	0x02, 0x4a
	.zero		1
	.zero		1


	//----- nvinfo : EIATTR_EXIT_INSTR_OFFSETS
	.align		4
        /*0048*/ 	.byte	0x04, 0x1c
        /*004a*/ 	.short	(.L_65 - .L_64)


	//   ....[0]....
.L_64:
        /*004c*/ 	.word	0x000000f0


	//   ....[1]....
        /*0050*/ 	.word	0x000001b0


	//----- nvinfo : EIATTR_CBANK_PARAM_SIZE
	.align		4
.L_65:
        /*0054*/ 	.byte	0x03, 0x19
        /*0056*/ 	.short	0x0014


	//----- nvinfo : EIATTR_PARAM_CBANK
	.align		4
        /*0058*/ 	.byte	0x04, 0x0a
        /*005a*/ 	.short	(.L_67 - .L_66)
	.align		4
.L_66:
        /*005c*/ 	.word	index@(.nv.constant0._Z8gpu_DiffPfS_i)
        /*0060*/ 	.short	0x0380
        /*0062*/ 	.short	0x0014


	//----- nvinfo : EIATTR_SW_WAR
	.align		4
.L_67:
        /*0064*/ 	.byte	0x04, 0x36
        /*0066*/ 	.short	(.L_69 - .L_68)
.L_68:
        /*0068*/ 	.word	0x00000008
.L_69:


//--------------------- .nv.info._Z8gpu_HeatPfS_i --------------------------
	.section	.nv.info._Z8gpu_HeatPfS_i,"",@"SHT_CUDA_INFO"
	.sectionflags	@""
	.align	4


	//----- nvinfo : EIATTR_CUDA_API_VERSION
	.align		4
        /*0000*/ 	.byte	0x04, 0x37
        /*0002*/ 	.short	(.L_71 - .L_70)
.L_70:
        /*0004*/ 	.word	0x00000082


	//----- nvinfo : EIATTR_KPARAM_INFO
	.align		4
.L_71:
        /*0008*/ 	.byte	0x04, 0x17
        /*000a*/ 	.short	(.L_73 - .L_72)
.L_72:
        /*000c*/ 	.word	0x00000000
        /*0010*/ 	.short	0x0002
        /*0012*/ 	.short	0x0010
        /*0014*/ 	.byte	0x00, 0xf0, 0x11, 0x00


	//----- nvinfo : EIATTR_KPARAM_INFO
	.align		4
.L_73:
        /*0018*/ 	.byte	0x04, 0x17
        /*001a*/ 	.short	(.L_75 - .L_74)
.L_74:
        /*001c*/ 	.word	0x00000000
        /*0020*/ 	.short	0x0001
        /*0022*/ 	.short	0x0008
        /*0024*/ 	.byte	0x00, 0xf5, 0x21, 0x00


	//----- nvinfo : EIATTR_KPARAM_INFO
	.align		4
.L_75:
        /*0028*/ 	.byte	0x04, 0x17
        /*002a*/ 	.short	(.L_77 - .L_76)
.L_76:
        /*002c*/ 	.word	0x00000000
        /*0030*/ 	.short	0x0000
        /*0032*/ 	.short	0x0000
        /*0034*/ 	.byte	0x00, 0xf5, 0x21, 0x00


	//----- nvinfo : EIATTR_SPARSE_MMA_MASK
	.align		4
.L_77:
        /*0038*/ 	.byte	0x03, 0x50
        /*003a*/ 	.short	0x0000


	//----- nvinfo : EIATTR_MAXREG_COUNT
	.align		4
        /*003c*/ 	.byte	0x03, 0x1b
        /*003e*/ 	.short	0x00ff


	//----- nvinfo : EIATTR_MERCURY_ISA_VERSION
	.align		4
        /*0040*/ 	.byte	0x03, 0x5f
        /*0042*/ 	.short	0x0101


	//----- nvinfo : EIATTR_VRC_CTA_INIT_COUNT
	.align		4
        /*0044*/ 	.byte	0x02, 0x4a
	.zero		1
	.zero		1


	//----- nvinfo : EIATTR_EXIT_INSTR_OFFSETS
	.align		4
        /*0048*/ 	.byte	0x04, 0x1c
        /*004a*/ 	.short	(.L_79 - .L_78)


	//   ....[0]....
.L_78:
        /*004c*/ 	.word	0x000000f0


	//   ....[1]....
        /*0050*/ 	.word	0x00000240


	//----- nvinfo : EIATTR_CBANK_PARAM_SIZE
	.align		4
.L_79:
        /*0054*/ 	.byte	0x03, 0x19
        /*0056*/ 	.short	0x0014


	//----- nvinfo : EIATTR_PARAM_CBANK
	.align		4
        /*0058*/ 	.byte	0x04, 0x0a
        /*005a*/ 	.short	(.L_81 - .L_80)
	.align		4
.L_80:
        /*005c*/ 	.word	index@(.nv.constant0._Z8gpu_HeatPfS_i)
        /*0060*/ 	.short	0x0380
        /*0062*/ 	.short	0x0014


	//----- nvinfo : EIATTR_SW_WAR
	.align		4
.L_81:
        /*0064*/ 	.byte	0x04, 0x36
        /*0066*/ 	.short	(.L_83 - .L_82)
.L_82:
        /*0068*/ 	.word	0x00000008
.L_83:


//--------------------- .nv.info._Z14gpu_HeatReducePfS_i --------------------------
	.section	.nv.info._Z14gpu_HeatReducePfS_i,"",@"SHT_CUDA_INFO"
	.sectionflags	@""
	.align	4


	//----- nvinfo : EIATTR_CUDA_API_VERSION
	.align		4
        /*0000*/ 	.byte	0x04, 0x37
        /*0002*/ 	.short	(.L_85 - .L_84)
.L_84:
        /*0004*/ 	.word	0x00000082


	//----- nvinfo : EIATTR_KPARAM_INFO
	.align		4
.L_85:
        /*0008*/ 	.byte	0x04, 0x17
        /*000a*/ 	.short	(.L_87 - .L_86)
.L_86:
        /*000c*/ 	.word	0x00000000
        /*0010*/ 	.short	0x0002
        /*0012*/ 	.short	0x0010
        /*0014*/ 	.byte	0x00, 0xf0, 0x11, 0x00


	//----- nvinfo : EIATTR_KPARAM_INFO
	.align		4
.L_87:
        /*0018*/ 	.byte	0x04, 0x17
        /*001a*/ 	.short	(.L_89 - .L_88)
.L_88:
        /*001c*/ 	.word	0x00000000
        /*0020*/ 	.short	0x0001
        /*0022*/ 	.short	0x0008
        /*0024*/ 	.byte	0x00, 0xf5, 0x21, 0x00


	//----- nvinfo : EIATTR_KPARAM_INFO
	.align		4
.L_89:
        /*0028*/ 	.byte	0x04, 0x17
        /*002a*/ 	.short	(.L_91 - .L_90)
.L_90:
        /*002c*/ 	.word	0x00000000
        /*0030*/ 	.short	0x0000
        /*0032*/ 	.short	0x0000
        /*0034*/ 	.byte	0x00, 0xf5, 0x21, 0x00


	//----- nvinfo : EIATTR_SPARSE_MMA_MASK
	.align		4
.L_91:
        /*0038*/ 	.byte	0x03, 0x50
        /*003a*/ 	.short	0x0000


	//----- nvinfo : EIATTR_MAXREG_COUNT
	.align		4
        /*003c*/ 	.byte	0x03, 0x1b
        /*003e*/ 	.short	0x00ff


	//----- nvinfo : EIATTR_MERCURY_ISA_VERSION
	.align		4
        /*0040*/ 	.byte	0x03, 0x5f
        /*0042*/ 	.short	0x0101


	//----- nvinfo : EIATTR_VRC_CTA_INIT_COUNT
	.align		4
        /*0044*/ 	.byte	0x02, 0x4a
	.zero		1
	.zero		1


	//----- nvinfo : EIATTR_EXIT_INSTR_OFFSETS
	.align		4
        /*0048*/ 	.byte	0x04, 0x1c
        /*004a*/ 	.short	(.L_93 - .L_92)


	//   ....[0]....
.L_92:
        /*004c*/ 	.word	0x000000f0


	//   ....[1]....
        /*0050*/ 	.word	0x00000240


	//----- nvinfo : EIATTR_CBANK_PARAM_SIZE
	.align		4
.L_93:
        /*0054*/ 	.byte	0x03, 0x19
        /*0056*/ 	.short	0x0014


	//----- nvinfo : EIATTR_PARAM_CBANK
	.align		4
        /*0058*/ 	.byte	0x04, 0x0a
        /*005a*/ 	.short	(.L_95 - .L_94)
	.align		4
.L_94:
        /*005c*/ 	.word	index@(.nv.constant0._Z14gpu_HeatReducePfS_i)
        /*0060*/ 	.short	0x0380
        /*0062*/ 	.short	0x0014


	//----- nvinfo : EIATTR_SW_WAR
	.align		4
.L_95:
        /*0064*/ 	.byte	0x04, 0x36
        /*0066*/ 	.short	(.L_97 - .L_96)
.L_96:
        /*0068*/ 	.word	0x00000008
.L_97:


//--------------------- .nv.callgraph             --------------------------
	.section	.nv.callgraph,"",@"SHT_CUDA_CALLGRAPH"
	.align	4
	.sectionentsize	8
	.align		4
        /*0000*/ 	.word	0x00000000
	.align		4
        /*0004*/ 	.word	0xffffffff
	.align		4
        /*0008*/ 	.word	0x00000000
	.align		4
        /*000c*/ 	.word	0xfffffffe
	.align		4
        /*0010*/ 	.word	0x00000000
	.align		4
        /*0014*/ 	.word	0xfffffffd
	.align		4
        /*0018*/ 	.word	0x00000000
	.align		4
        /*001c*/ 	.word	0xfffffffc


//--------------------- .text._Z17gpu_Reduce_AtomicPfi --------------------------
	.section	.text._Z17gpu_Reduce_AtomicPfi,"ax",@progbits
	.align	128
        .global         _Z17gpu_Reduce_AtomicPfi
        .type           _Z17gpu_Reduce_AtomicPfi,@function
        .size           _Z17gpu_Reduce_AtomicPfi,(.L_x_9 - _Z17gpu_Reduce_AtomicPfi)
        .other          _Z17gpu_Reduce_AtomicPfi,@"STO_CUDA_ENTRY STV_DEFAULT"
_Z17gpu_Reduce_AtomicPfi:
.text._Z17gpu_Reduce_AtomicPfi:
[----:B------:R-:W-:Y:S01]  /*0000*/  LDC R1, c[0x0][0x37c] ;  /* 0x0000df00ff017b82 */ /* 0x000fe20000000800 */
[----:B------:R-:W0:Y:S07]  /*0010*/  S2R R7, SR_TID.X ;  /* 0x0000000000077919 */ /* 0x000e2e0000002100 */
[----:B------:R-:W0:Y:S01]  /*0020*/  S2UR UR4, SR_CTAID.X ;  /* 0x00000000000479c3 */ /* 0x000e220000002500 */
[----:B------:R-:W1:Y:S01]  /*0030*/  LDCU UR5, c[0x0][0x388] ;  /* 0x00007100ff0577ac */ /* 0x000e620008000800 */
[----:B------:R-:W-:Y:S01]  /*0040*/  IMAD.MOV.U32 R0, RZ, RZ, RZ ;  /* 0x000000ffff007224 */ /* 0x000fe200078e00ff */
[----:B------:R-:W2:Y:S05]  /*0050*/  LDCU.64 UR8, c[0x0][0x358] ;  /* 0x00006b00ff0877ac */ /* 0x000eaa0008000a00 */
[----:B------:R-:W0:Y:S02]  /*0060*/  LDC R4, c[0x0][0x360] ;  /* 0x0000d800ff047b82 */ /* 0x000e240000000800 */
[----:B0-----:R-:W-:-:S05]  /*0070*/  IMAD R5, R4, UR4, R7 ;  /* 0x0000000404057c24 */ /* 0x001fca000f8e0207 */
[----:B-1----:R-:W-:-:S13]  /*0080*/  ISETP.GE.AND P0, PT, R5, UR5, PT ;  /* 0x0000000505007c0c */ /* 0x002fda000bf06270 */
[----:B------:R-:W0:Y:S02]  /*0090*/  @!P0 LDC.64 R2, c[0x0][0x380] ;  /* 0x0000e000ff028b82 */ /* 0x000e240000000a00 */
[----:B0-----:R-:W-:-:S05]  /*00a0*/  @!P0 IMAD.WIDE R2, R5, 0x4, R2 ;  /* 0x0000000405028825 */ /* 0x001fca00078e0202 */
[----:B--2---:R-:W2:Y:S01]  /*00b0*/  @!P0 LDG.E R0, desc[UR8][R2.64] ;  /* 0x0000000802008981 */ /* 0x004ea2000c1e1900 */
[----:B------:R-:W0:Y:S01]  /*00c0*/  S2UR UR5, SR_CgaCtaId ;  /* 0x00000000000579c3 */ /* 0x000e220000008800 */
[----:B------:R-:W-:Y:S01]  /*00d0*/  UMOV UR4, 0x400 ;  /* 0x0000040000047882 */ /* 0x000fe20000000000 */
[----:B------:R-:W-:Y:S02]  /*00e0*/  ISETP.GE.U32.AND P1, PT, R4, 0x2, PT ;  /* 0x000000020400780c */ /* 0x000fe40003f26070 */
[----:B------:R-:W-:Y:S01]  /*00f0*/  ISETP.NE.AND P0, PT, R7, RZ, PT ;  /* 0x000000ff0700720c */ /* 0x000fe20003f05270 */
[----:B0-----:R-:W-:-:S06]  /*0100*/  ULEA UR4, UR5, UR4, 0x18 ;  /* 0x0000000405047291 */ /* 0x001fcc000f8ec0ff */
[----:B------:R-:W-:-:S05]  /*0110*/  LEA R5, R7, UR4, 0x2 ;  /* 0x0000000407057c11 */ /* 0x000fca000f8e10ff */
[----:B--2---:R0:W-:Y:S01]  /*0120*/  STS [R5], R0 ;  /* 0x0000000005007388 */ /* 0x0041e20000000800 */
[----:B------:R-:W-:Y:S06]  /*0130*/  BAR.SYNC.DEFER_BLOCKING 0x0 ;  /* 0x0000000000007b1d */ /* 0x000fec0000010000 */
[----:B------:R-:W-:Y:S05]  /*0140*/  @!P1 BRA `(.L_x_0) ;  /* 0x00000000003c9947 */ /* 0x000fea0003800000 */
[----:B------:R-:W-:-:S05]  /*0150*/  UMOV UR5, 0x1 ;  /* 0x0000000100057882 */ /* 0x000fca0000000000 */
.L_x_1:
[----:B------:R-:W-:-:S06]  /*0160*/  USHF.L.U32 UR6, UR5, 0x1, URZ ;  /* 0x0000000105067899 */ /* 0x000fcc00080006ff */
[----:B------:R-:W-:-:S05]  /*0170*/  IMAD R3, R7, UR6, RZ ;  /* 0x0000000607037c24 */ /* 0x000fca000f8e02ff */
[----:B------:R-:W-:-:S13]  /*0180*/  ISETP.GE.U32.AND P1, PT, R3, R4, PT ;  /* 0x000000040300720c */ /* 0x000fda0003f26070 */
[C---:B0-----:R-:W-:Y:S01]  /*0190*/  @!P1 VIADD R0, R3.reuse, UR5 ;  /* 0x0000000503009c36 */ /* 0x041fe20008000000 */
[----:B------:R-:W-:Y:S01]  /*01a0*/  @!P1 LEA R2, R3, UR4, 0x2 ;  /* 0x0000000403029c11 */ /* 0x000fe2000f8e10ff */
[----:B------:R-:W-:-:S03]  /*01b0*/  UMOV UR5, UR6 ;  /* 0x0000000600057c82 */ /* 0x000fc60008000000 */
[----:B------:R-:W-:Y:S01]  /*01c0*/  @!P1 LEA R0, R0, UR4, 0x2 ;  /* 0x0000000400009c11 */ /* 0x000fe2000f8e10ff */
[----:B------:R-:W-:Y:S05]  /*01d0*/  @!P1 LDS R3, [R2] ;  /* 0x0000000002039984 */ /* 0x000fea0000000800 */
[----:B------:R-:W0:Y:S02]  /*01e0*/  @!P1 LDS R0, [R0] ;  /* 0x0000000000009984 */ /* 0x000e240000000800 */
[----:B0-----:R-:W-:-:S05]  /*01f0*/  @!P1 FADD R3, R0, R3 ;  /* 0x0000000300039221 */ /* 0x001fca0000000000 */
[----:B------:R1:W-:Y:S01]  /*0200*/  @!P1 STS [R2], R3 ;  /* 0x0000000302009388 */ /* 0x0003e20000000800 */
[----:B------:R-:W-:Y:S01]  /*0210*/  BAR.SYNC.DEFER_BLOCKING 0x0 ;  /* 0x0000000000007b1d */ /* 0x000fe20000010000 */
[----:B------:R-:W-:-:S13]  /*0220*/  ISETP.LE.U32.AND P1, PT, R4, UR6, PT ;  /* 0x0000000604007c0c */ /* 0x000fda000bf23070 */
[----:B-1----:R-:W-:Y:S05]  /*0230*/  @!P1 BRA `(.L_x_1) ;  /* 0xfffffffc00c89947 */ /* 0x002fea000383ffff */
.L_x_0:
[----:B------:R-:W-:Y:S05]  /*0240*/  @P0 EXIT ;  /* 0x000000000000094d */ /* 0x000fea0003800000 */
[----:B------:R-:W1:Y:S01]  /*0250*/  S2UR UR5, SR_CgaCtaId ;  /* 0x00000000000579c3 */ /* 0x000e620000008800 */
[----:B------:R-:W-:-:S07]  /*0260*/  UMOV UR4, 0x400 ;  /* 0x0000040000047882 */ /* 0x000fce0000000000 */
[----:B------:R-:W2:Y:S01]  /*0270*/  LDC.64 R2, c[0x0][0x380] ;  /* 0x0000e000ff027b82 */ /* 0x000ea20000000a00 */
[----:B-1----:R-:W-:-:S09]  /*0280*/  ULEA UR4, UR5, UR4, 0x18 ;  /* 0x0000000405047291 */ /* 0x002fd2000f8ec0ff */
[----:B0-----:R-:W2:Y:S04]  /*0290*/  LDS R5, [UR4] ;  /* 0x00000004ff057984 */ /* 0x001ea80008000800 */
[----:B--2---:R-:W-:Y:S01]  /*02a0*/  REDG.E.ADD.F32.FTZ.RN.STRONG.GPU desc[UR8][R2.64], R5 ;  /* 0x00000005020079a6 */ /* 0x004fe2000c12f308 */
[----:B------:R-:W-:Y:S05]  /*02b0*/  EXIT ;  /* 0x000000000000794d */ /* 0x000fea0003800000 */
.L_x_2:
[----:B------:R-:W-:-:S00]  /*02c0*/  BRA `(.L_x_2) ;  /* 0xfffffffc00fc7947 */ /* 0x000fc0000383ffff */
[----:B------:R-:W-:-:S00]  /*02d0*/  NOP ;  /* 0x0000000000007918 */ /* 0x000fc00000000000 */
        /* <DEDUP_REMOVED lines=10> */
.L_x_9:


//--------------------- .text._Z10gpu_ReducePfii  --------------------------
	.section	.text._Z10gpu_ReducePfii,"ax",@progbits
	.align	128
        .global         _Z10gpu_ReducePfii
        .type           _Z10gpu_ReducePfii,@function
        .size           _Z10gpu_ReducePfii,(.L_x_10 - _Z10gpu_ReducePfii)
        .other          _Z10gpu_ReducePfii,@"STO_CUDA_ENTRY STV_DEFAULT"
_Z10gpu_ReducePfii:
.text._Z10gpu_ReducePfii:
[----:B------:R-:W-:Y:S01]  /*0000*/  LDC R1, c[0x0][0x37c] ;  /* 0x0000df00ff017b82 */ /* 0x000fe20000000800 */
[----:B------:R-:W0:Y:S07]  /*0010*/  S2R R6, SR_TID.X ;  /* 0x0000000000067919 */ /* 0x000e2e0000002100 */
[----:B------:R-:W1:Y:S01]  /*0020*/  LDC.64 R10, c[0x0][0x388] ;  /* 0x0000e200ff0a7b82 */ /* 0x000e620000000a00 */
[----:B------:R-:W0:Y:S01]  /*0030*/  LDCU UR6, c[0x0][0x360] ;  /* 0x00006c00ff0677ac */ /* 0x000e220008000800 */
[----:B------:R-:W0:Y:S01]  /*0040*/  S2R R5, SR_CTAID.X ;  /* 0x0000000000057919 */ /* 0x000e220000002500 */
[----:B------:R-:W2:Y:S01]  /*0050*/  LDCU UR7, c[0x0][0x364] ;  /* 0x00006c80ff0777ac */ /* 0x000ea20008000800 */
[----:B------:R-:W2:Y:S04]  /*0060*/  S2R R9, SR_TID.Y ;  /* 0x0000000000097919 */ /* 0x000ea80000002200 */
[----:B------:R-:W3:Y:S01]  /*0070*/  LDC.64 R2, c[0x0][0x380] ;  /* 0x0000e000ff027b82 */ /* 0x000ee20000000a00 */
[----:B------:R-:W4:Y:S01]  /*0080*/  LDCU.64 UR8, c[0x0][0x358] ;  /* 0x00006b00ff0877ac */ /* 0x000f220008000a00 */
[----:B------:R-:W2:Y:S01]  /*0090*/  S2R R4, SR_CTAID.Y ;  /* 0x0000000000047919 */ /* 0x000ea20000002600 */
[----:B0-----:R-:W-:-:S04]  /*00a0*/  IMAD R0, R5, UR6, R6 ;  /* 0x0000000605007c24 */ /* 0x001fc8000f8e0206 */
[----:B-1----:R-:W-:Y:S02]  /*00b0*/  IMAD R0, R0, R11, 0x1 ;  /* 0x0000000100007424 */ /* 0x002fe400078e020b */
[----:B--2---:R-:W-:-:S04]  /*00c0*/  IMAD R4, R4, UR7, R9 ;  /* 0x0000000704047c24 */ /* 0x004fc8000f8e0209 */
[----:B------:R-:W-:Y:S02]  /*00d0*/  IMAD R5, R4, R11, RZ ;  /* 0x0000000b04057224 */ /* 0x000fe400078e02ff */
[----:B------:R-:W-:-:S03]  /*00e0*/  HFMA2 R4, -RZ, RZ, 0, 0 ;  /* 0x00000000ff047431 */ /* 0x000fc600000001ff */
[C---:B------:R-:W-:Y:S01]  /*00f0*/  VIADDMNMX R7, R5.reuse, 0x1, R0, !PT ;  /* 0x0000000105077846 */ /* 0x040fe20007800100 */
[----:B------:R-:W-:-:S03]  /*0100*/  IMAD R5, R5, R10, R10 ;  /* 0x0000000a05057224 */ /* 0x000fc600078e020a */
[----:B------:R-:W-:Y:S02]  /*0110*/  ISETP.GE.AND P0, PT, R7, R10, PT ;  /* 0x0000000a0700720c */ /* 0x000fe40003f06270 */
[----:B------:R-:W-:-:S05]  /*0120*/  IADD3 R5, PT, PT, R0, R5, RZ ;  /* 0x0000000500057210 */ /* 0x000fca0007ffe0ff */
[----:B---3--:R-:W-:-:S06]  /*0130*/  IMAD.WIDE R2, R5, 0x4, R2 ;  /* 0x0000000405027825 */ /* 0x008fcc00078e0202 */
[----:B----4-:R-:W2:Y:S01]  /*0140*/  @!P0 LDG.E R4, desc[UR8][R2.64] ;  /* 0x0000000802048981 */ /* 0x010ea2000c1e1900 */
[----:B------:R-:W0:Y:S01]  /*0150*/  S2UR UR5, SR_CgaCtaId ;  /* 0x00000000000579c3 */ /* 0x000e220000008800 */
[----:B------:R-:W-:Y:S01]  /*0160*/  UMOV UR4, 0x400 ;  /* 0x0000040000047882 */ /* 0x000fe20000000000 */
[----:B------:R-:W-:-:S05]  /*0170*/  IMAD R0, R9, UR6, R6 ;  /* 0x0000000609007c24 */ /* 0x000fca000f8e0206 */
[----:B------:R-:W-:Y:S01]  /*0180*/  ISETP.NE.AND P1, PT, R0, RZ, PT ;  /* 0x000000ff0000720c */ /* 0x000fe20003f25270 */
[----:B0-----:R-:W-:Y:S02]  /*0190*/  ULEA UR5, UR5, UR4, 0x18 ;  /* 0x0000000405057291 */ /* 0x001fe4000f8ec0ff */
[----:B------:R-:W-:-:S04]  /*01a0*/  UIMAD UR4, UR6, UR7, URZ ;  /* 0x00000007060472a4 */ /* 0x000fc8000f8e02ff */
[----:B------:R-:W-:Y:S01]  /*01b0*/  LEA R5, R0, UR5, 0x2 ;  /* 0x0000000500057c11 */ /* 0x000fe2000f8e10ff */
[----:B------:R-:W-:-:S04]  /*01c0*/  UISETP.GE.U32.AND UP0, UPT, UR4, 0x2, UPT ;  /* 0x000000020400788c */ /* 0x000fc8000bf06070 */
[----:B--2---:R0:W-:Y:S01]  /*01d0*/  STS [R5], R4 ;  /* 0x0000000405007388 */ /* 0x0041e20000000800 */
[----:B------:R-:W-:Y:S06]  /*01e0*/  BAR.SYNC.DEFER_BLOCKING 0x0 ;  /* 0x0000000000007b1d */ /* 0x000fec0000010000 */
[----:B------:R-:W-:Y:S05]  /*01f0*/  BRA.U !UP0, `(.L_x_3) ;  /* 0x00000001083c7547 */ /* 0x000fea000b800000 */
[----:B------:R-:W-:-:S05]  /*0200*/  UMOV UR6, 0x1 ;  /* 0x0000000100067882 */ /* 0x000fca0000000000 */
.L_x_4:
[----:B------:R-:W-:-:S04]  /*0210*/  USHF.L.U32 UR7, UR6, 0x1, URZ ;  /* 0x0000000106077899 */ /* 0x000fc800080006ff */
[----:B------:R-:W-:Y:S02]  /*0220*/  UISETP.GE.U32.AND UP0, UPT, UR7, UR4, UPT ;  /* 0x000000040700728c */ /* 0x000fe4000bf06070 */
[----:B01----:R-:W-:-:S05]  /*0230*/  IMAD R5, R0, UR7, RZ ;  /* 0x0000000700057c24 */ /* 0x003fca000f8e02ff */
[----:B------:R-:W-:-:S13]  /*0240*/  ISETP.GE.U32.AND P0, PT, R5, UR4, PT ;  /* 0x0000000405007c0c */ /* 0x000fda000bf06070 */
[C---:B------:R-:W-:Y:S01]  /*0250*/  @!P0 IADD3 R4, PT, PT, R5.reuse, UR6, RZ ;  /* 0x0000000605048c10 */ /* 0x040fe2000fffe0ff */
[----:B------:R-:W-:Y:S01]  /*0260*/  UMOV UR6, UR7 ;  /* 0x0000000700067c82 */ /* 0x000fe20008000000 */
[----:B------:R-:W-:Y:S02]  /*0270*/  @!P0 LEA R5, R5, UR5, 0x2 ;  /* 0x0000000505058c11 */ /* 0x000fe4000f8e10ff */
[----:B------:R-:W-:-:S03]  /*0280*/  @!P0 LEA R4, R4, UR5, 0x2 ;  /* 0x0000000504048c11 */ /* 0x000fc6000f8e10ff */
[----:B------:R-:W-:Y:S04]  /*0290*/  @!P0 LDS R7, [R5] ;  /* 0x0000000005078984 */ /* 0x000fe80000000800 */
[----:B------:R-:W0:Y:S02]  /*02a0*/  @!P0 LDS R4, [R4] ;  /* 0x0000000004048984 */ /* 0x000e240000000800 */
[----:B0-----:R-:W-:-:S05]  /*02b0*/  @!P0 FADD R6, R4, R7 ;  /* 0x0000000704068221 */ /* 0x001fca0000000000 */
[----:B------:R1:W-:Y:S01]  /*02c0*/  @!P0 STS [R5], R6 ;  /* 0x0000000605008388 */ /* 0x0003e20000000800 */
[----:B------:R-:W-:Y:S06]  /*02d0*/  BAR.SYNC.DEFER_BLOCKING 0x0 ;  /* 0x0000000000007b1d */ /* 0x000fec0000010000 */
[----:B------:R-:W-:Y:S05]  /*02e0*/  BRA.U !UP0, `(.L_x_4) ;  /* 0xfffffffd08c87547 */ /* 0x000fea000b83ffff */
.L_x_3:
[----:B------:R-:W-:Y:S05]  /*02f0*/  @P1 EXIT ;  /* 0x000000000000194d */ /* 0x000fea0003800000 */
[----:B------:R-:W2:Y:S01]  /*0300*/  S2UR UR5, SR_CgaCtaId ;  /* 0x00000000000579c3 */ /* 0x000ea20000008800 */
[----:B------:R-:W-:Y:S02]  /*0310*/  UMOV UR4, 0x400 ;  /* 0x0000040000047882 */ /* 0x000fe40000000000 */
[----:B--2---:R-:W-:-:S09]  /*0320*/  ULEA UR4, UR5, UR4, 0x18 ;  /* 0x0000000405047291 */ /* 0x004fd2000f8ec0ff */
[----:B01----:R-:W0:Y:S04]  /*0330*/  LDS R5, [UR4] ;  /* 0x00000004ff057984 */ /* 0x003e280008000800 */
[----:B0-----:R-:W-:Y:S01]  /*0340*/  STG.E desc[UR8][R2.64], R5 ;  /* 0x0000000502007986 */ /* 0x001fe2000c101908 */
[----:B------:R-:W-:Y:S05]  /*0350*/  EXIT ;  /* 0x000000000000794d */ /* 0x000fea0003800000 */
.L_x_5:
        /* <DEDUP_REMOVED lines=10> */
.L_x_10:


//--------------------- .text._Z8gpu_DiffPfS_i    --------------------------
	.section	.text._Z8gpu_DiffPfS_i,"ax",@progbits
	.align	128
        .global         _Z8gpu_DiffPfS_i
        .type           _Z8gpu_DiffPfS_i,@function
        .size           _Z8gpu_DiffPfS_i,(.L_x_11 - _Z8gpu_DiffPfS_i)
        .other          _Z8gpu_DiffPfS_i,@"STO_CUDA_ENTRY STV_DEFAULT"
_Z8gpu_DiffPfS_i:
.text._Z8gpu_DiffPfS_i:
[----:B------:R-:W-:Y:S01]  /*0000*/  LDC R1, c[0x0][0x37c] ;  /* 0x0000df00ff017b82 */ /* 0x000fe20000000800 */
[----:B------:R-:W0:Y:S01]  /*0010*/  S2R R0, SR_TID.X ;  /* 0x0000000000007919 */ /* 0x000e220000002100 */
[----:B------:R-:W0:Y:S01]  /*0020*/  LDCU UR4, c[0x0][0x360] ;  /* 0x00006c00ff0477ac */ /* 0x000e220008000800 */
[----:B------:R-:W0:Y:S01]  /*0030*/  S2R R3, SR_CTAID.X ;  /* 0x0000000000037919 */ /* 0x000e220000002500 */
[----:B------:R-:W1:Y:S01]  /*0040*/  LDCU UR5, c[0x0][0x364] ;  /* 0x00006c80ff0577ac */ /* 0x000e620008000800 */
[----:B------:R-:W1:Y:S01]  /*0050*/  S2R R2, SR_TID.Y ;  /* 0x0000000000027919 */ /* 0x000e620000002200 */
[----:B------:R-:W2:Y:S01]  /*0060*/  LDCU UR6, c[0x0][0x390] ;  /* 0x00007200ff0677ac */ /* 0x000ea20008000800 */
[----:B------:R-:W1:Y:S01]  /*0070*/  S2R R5, SR_CTAID.Y ;  /* 0x0000000000057919 */ /* 0x000e620000002600 */
[----:B0-----:R-:W-:Y:S01]  /*0080*/  IMAD R0, R3, UR4, R0 ;  /* 0x0000000403007c24 */ /* 0x001fe2000f8e0200 */
[----:B--2---:R-:W-:-:S04]  /*0090*/  UIADD3 UR4, UPT, UPT, UR6, -0x1, URZ ;  /* 0xffffffff06047890 */ /* 0x004fc8000fffe0ff */
[----:B------:R-:W-:Y:S01]  /*00a0*/  IADD3 R0, PT, PT, R0, 0x1, RZ ;  /* 0x0000000100007810 */ /* 0x000fe20007ffe0ff */
[----:B-1----:R-:W-:-:S05]  /*00b0*/  IMAD R2, R5, UR5, R2 ;  /* 0x0000000505027c24 */ /* 0x002fca000f8e0202 */
[----:B------:R-:W-:-:S04]  /*00c0*/  IADD3 R7, PT, PT, R2, 0x1, RZ ;  /* 0x0000000102077810 */ /* 0x000fc80007ffe0ff */
[----:B------:R-:W-:-:S04]  /*00d0*/  VIMNMX R2, PT, PT, R0, R7, !PT ;  /* 0x0000000700027248 */ /* 0x000fc80007fe0100 */
[----:B------:R-:W-:-:S13]  /*00e0*/  ISETP.GE.AND P0, PT, R2, UR4, PT ;  /* 0x0000000402007c0c */ /* 0x000fda000bf06270 */
[----:B------:R-:W-:Y:S05]  /*00f0*/  @P0 EXIT ;  /* 0x000000000000094d */ /* 0x000fea0003800000 */
[----:B------:R-:W0:Y:S01]  /*0100*/  LDC.64 R2, c[0x0][0x388] ;  /* 0x0000e200ff027b82 */ /* 0x000e220000000a00 */
[----:B------:R-:W1:Y:S01]  /*0110*/  LDCU.64 UR4, c[0x0][0x358] ;  /* 0x00006b00ff0477ac */ /* 0x000e620008000a00 */
[----:B------:R-:W-:-:S06]  /*0120*/  IMAD R7, R7, UR6, R0 ;  /* 0x0000000607077c24 */ /* 0x000fcc000f8e0200 */
[----:B------:R-:W2:Y:S01]  /*0130*/  LDC.64 R4, c[0x0][0x380] ;  /* 0x0000e000ff047b82 */ /* 0x000ea20000000a00 */
[----:B0-----:R-:W-:-:S06]  /*0140*/  IMAD.WIDE R2, R7, 0x4, R2 ;  /* 0x0000000407027825 */ /* 0x001fcc00078e0202 */
[----:B-1----:R-:W3:Y:S01]  /*0150*/  LDG.E R2, desc[UR4][R2.64] ;  /* 0x0000000402027981 */ /* 0x002ee2000c1e1900 */
[----:B--2---:R-:W-:-:S05]  /*0160*/  IMAD.WIDE R4, R7, 0x4, R4 ;  /* 0x0000000407047825 */ /* 0x004fca00078e0204 */
[----:B------:R-:W3:Y:S02]  /*0170*/  LDG.E R7, desc[UR4][R4.64] ;  /* 0x0000000404077981 */ /* 0x000ee4000c1e1900 */
[----:B---3--:R-:W-:-:S04]  /*0180*/  FADD R7, R2, -R7 ;  /* 0x8000000702077221 */ /* 0x008fc80000000000 */
[----:B------:R-:W-:-:S05]  /*0190*/  FMUL R7, R7, R7 ;  /* 0x0000000707077220 */ /* 0x000fca0000400000 */
[----:B------:R-:W-:Y:S01]  /*01a0*/  STG.E desc[UR4][R4.64], R7 ;  /* 0x0000000704007986 */ /* 0x000fe2000c101904 */
[----:B------:R-:W-:Y:S05]  /*01b0*/  EXIT ;  /* 0x000000000000794d */ /* 0x000fea0003800000 */
.L_x_6:
        /* <DEDUP_REMOVED lines=12> */
.L_x_11:


//--------------------- .text._Z8gpu_HeatPfS_i    --------------------------
	.section	.text._Z8gpu_HeatPfS_i,"ax",@progbits
	.align	128
        .global         _Z8gpu_HeatPfS_i
        .type           _Z8gpu_HeatPfS_i,@function
        .size           _Z8gpu_HeatPfS_i,(.L_x_12 - _Z8gpu_HeatPfS_i)
        .other          _Z8gpu_HeatPfS_i,@"STO_CUDA_ENTRY STV_DEFAULT"
_Z8gpu_HeatPfS_i:
.text._Z8gpu_HeatPfS_i:
[----:B------:R-:W-:Y:S01]  /*0000*/  LDC R1, c[0x0][0x37c] ;  /* 0x0000df00ff017b82 */ /* 0x000fe20000000800 */
[----:B------:R-:W0:Y:S01]  /*0010*/  S2R R0, SR_TID.X ;  /* 0x0000000000007919 */ /* 0x000e220000002100 */
[----:B------:R-:W0:Y:S06]  /*0020*/  LDCU UR4, c[0x0][0x360] ;  /* 0x00006c00ff0477ac */ /* 0x000e2c0008000800 */
[----:B------:R-:W1:Y:S01]  /*0030*/  LDC R8, c[0x0][0x390] ;  /* 0x0000e400ff087b82 */ /* 0x000e620000000800 */
[----:B------:R-:W0:Y:S01]  /*0040*/  S2R R3, SR_CTAID.X ;  /* 0x0000000000037919 */ /* 0x000e220000002500 */
[----:B------:R-:W2:Y:S01]  /*0050*/  LDCU UR5, c[0x0][0x364] ;  /* 0x00006c80ff0577ac */ /* 0x000ea20008000800 */
[----:B------:R-:W2:Y:S01]  /*0060*/  S2R R2, SR_TID.Y ;  /* 0x0000000000027919 */ /* 0x000ea20000002200 */
[----:B------:R-:W2:Y:S01]  /*0070*/  S2R R5, SR_CTAID.Y ;  /* 0x0000000000057919 */ /* 0x000ea20000002600 */
[----:B-1----:R-:W-:Y:S01]  /*0080*/  IADD3 R4, PT, PT, R8, -0x1, RZ ;  /* 0xffffffff08047810 */ /* 0x002fe20007ffe0ff */
[----:B0-----:R-:W-:-:S02]  /*0090*/  IMAD R0, R3, UR4, R0 ;  /* 0x0000000403007c24 */ /* 0x001fc4000f8e0200 */
[----:B--2---:R-:W-:-:S03]  /*00a0*/  IMAD R3, R5, UR5, R2 ;  /* 0x0000000505037c24 */ /* 0x004fc6000f8e0202 */
[----:B------:R-:W-:Y:S02]  /*00b0*/  IADD3 R2, PT, PT, R0, 0x1, RZ ;  /* 0x0000000100027810 */ /* 0x000fe40007ffe0ff */
[----:B------:R-:W-:-:S04]  /*00c0*/  IADD3 R5, PT, PT, R3, 0x1, RZ ;  /* 0x0000000103057810 */ /* 0x000fc80007ffe0ff */
[----:B------:R-:W-:-:S04]  /*00d0*/  VIMNMX R7, PT, PT, R2, R5, !PT ;  /* 0x0000000502077248 */ /* 0x000fc80007fe0100 */
[----:B------:R-:W-:-:S13]  /*00e0*/  ISETP.GE.AND P0, PT, R7, R4, PT ;  /* 0x000000040700720c */ /* 0x000fda0003f06270 */
[----:B------:R-:W-:Y:S05]  /*00f0*/  @P0 EXIT ;  /* 0x000000000000094d */ /* 0x000fea0003800000 */
[----:B------:R-:W0:Y:S01]  /*0100*/  LDC.64 R6, c[0x0][0x380] ;  /* 0x0000e000ff067b82 */ /* 0x000e220000000a00 */
[----:B------:R-:W1:Y:S01]  /*0110*/  LDCU.64 UR4, c[0x0][0x358] ;  /* 0x00006b00ff0477ac */ /* 0x000e620008000a00 */
[-C--:B------:R-:W-:Y:S02]  /*0120*/  IMAD R11, R5, R8.reuse, R0 ;  /* 0x00000008050b7224 */ /* 0x080fe400078e0200 */
[----:B------:R-:W-:-:S05]  /*0130*/  IMAD R5, R3, R8, R2 ;  /* 0x0000000803057224 */ /* 0x000fca00078e0202 */
[----:B------:R-:W-:Y:S01]  /*0140*/  LEA R9, R8, R5, 0x1 ;  /* 0x0000000508097211 */ /* 0x000fe200078e08ff */
[----:B0-----:R-:W-:-:S04]  /*0150*/  IMAD.WIDE R2, R11, 0x4, R6 ;  /* 0x000000040b027825 */ /* 0x001fc800078e0206 */
[--C-:B------:R-:W-:Y:S01]  /*0160*/  IMAD.WIDE R4, R5, 0x4, R6.reuse ;  /* 0x0000000405047825 */ /* 0x100fe200078e0206 */
[----:B-1----:R-:W2:Y:S04]  /*0170*/  LDG.E R0, desc[UR4][R2.64] ;  /* 0x0000000402007981 */ /* 0x002ea8000c1e1900 */
[----:B------:R-:W2:Y:S01]  /*0180*/  LDG.E R13, desc[UR4][R2.64+0x8] ;  /* 0x00000804020d7981 */ /* 0x000ea2000c1e1900 */
[----:B------:R-:W-:Y:S02]  /*0190*/  IMAD.WIDE R6, R9, 0x4, R6 ;  /* 0x0000000409067825 */ /* 0x000fe400078e0206 */
[----:B------:R-:W0:Y:S01]  /*01a0*/  LDC.64 R8, c[0x0][0x388] ;  /* 0x0000e200ff087b82 */ /* 0x000e220000000a00 */
[----:B------:R-:W3:Y:S04]  /*01b0*/  LDG.E R5, desc[UR4][R4.64] ;  /* 0x0000000404057981 */ /* 0x000ee8000c1e1900 */
[----:B------:R-:W4:Y:S01]  /*01c0*/  LDG.E R7, desc[UR4][R6.64] ;  /* 0x0000000406077981 */ /* 0x000f22000c1e1900 */
[----:B------:R-:W-:-:S05]  /*01d0*/  IADD3 R11, PT, PT, R11, 0x1, RZ ;  /* 0x000000010b0b7810 */ /* 0x000fca0007ffe0ff */
[----:B0-----:R-:W-:-:S04]  /*01e0*/  IMAD.WIDE R8, R11, 0x4, R8 ;  /* 0x000000040b087825 */ /* 0x001fc800078e0208 */
[----:B--2---:R-:W-:-:S04]  /*01f0*/  FADD R0, R0, R13 ;  /* 0x0000000d00007221 */ /* 0x004fc80000000000 */
[----:B---3--:R-:W-:-:S04]  /*0200*/  FADD R0, R0, R5 ;  /* 0x0000000500007221 */ /* 0x008fc80000000000 */
[----:B----4-:R-:W-:-:S04]  /*0210*/  FADD R0, R0, R7 ;  /* 0x0000000700007221 */ /* 0x010fc80000000000 */
[----:B------:R-:W-:-:S05]  /*0220*/  FMUL R11, R0, 0.25 ;  /* 0x3e800000000b7820 */ /* 0x000fca0000400000 */
[----:B------:R-:W-:Y:S01]  /*0230*/  STG.E desc[UR4][R8.64], R11 ;  /* 0x0000000b08007986 */ /* 0x000fe2000c101904 */
[----:B------:R-:W-:Y:S05]  /*0240*/  EXIT ;  /* 0x000000000000794d */ /* 0x000fea0003800000 */
.L_x_7:
        /* <DEDUP_REMOVED lines=11> */
.L_x_12:


//--------------------- .text._Z14gpu_HeatReducePfS_i --------------------------
	.section	.text._Z14gpu_HeatReducePfS_i,"ax",@progbits
	.align	128
        .global         _Z14gpu_HeatReducePfS_i
        .type           _Z14gpu_HeatReducePfS_i,@function
        .size           _Z14gpu_HeatReducePfS_i,(.L_x_13 - _Z14gpu_HeatReducePfS_i)
        .other          _Z14gpu_HeatReducePfS_i,@"STO_CUDA_ENTRY STV_DEFAULT"
_Z14gpu_HeatReducePfS_i:
.text._Z14gpu_HeatReducePfS_i:
        /* <DEDUP_REMOVED lines=37> */
.L_x_8:
        /* <DEDUP_REMOVED lines=11> */
.L_x_13:


//--------------------- .nv.shared._Z17gpu_Reduce_AtomicPfi --------------------------
	.section	.nv.shared._Z17gpu_Reduce_AtomicPfi,"aw",@nobits
	.sectionflags	@""
	.align	4
.nv.shared._Z17gpu_Reduce_AtomicPfi:
	.zero		2048


//--------------------- .nv.shared.reserved.0     --------------------------
	.section	.nv.shared.reserved.0,"aw",@nobits
	.weak		__nv_reservedSMEM_offset_0_alias
	.size		__nv_reservedSMEM_offset_0_alias, 0, 64
	.other		__nv_reservedSMEM_offset_0_alias,@"STO_CUDA_RESERVED_SHARED STV_DEFAULT"
__nv_reservedSMEM_offset_0_alias:
	.zero		0
	.zero		64


//--------------------- .nv.shared._Z10gpu_ReducePfii --------------------------
	.section	.nv.shared._Z10gpu_ReducePfii,"aw",@nobits
	.sectionflags	@""
	.align	4
.nv.shared._Z10gpu_ReducePfii:
	.zero		2048


//--------------------- .nv.constant0._Z17gpu_Reduce_AtomicPfi --------------------------
	.section	.nv.constant0._Z17gpu_Reduce_AtomicPfi,"a",@progbits
	.sectionflags	@""
	.align	4
.nv.constant0._Z17gpu_Reduce_AtomicPfi:
	.zero		908


//--------------------- .nv.constant0._Z10gpu_ReducePfii --------------------------
	.section	.nv.constant0._Z10gpu_ReducePfii,"a",@progbits
	.sectionflags	@""
	.align	4
.nv.constant0._Z10gpu_ReducePfii:
	.zero		912


//--------------------- .nv.constant0._Z8gpu_DiffPfS_i --------------------------
	.section	.nv.constant0._Z8gpu_DiffPfS_i,"a",@progbits
	.sectionflags	@""
	.align	4
.nv.constant0._Z8gpu_DiffPfS_i:
	.zero		916


//--------------------- .nv.constant0._Z8gpu_HeatPfS_i --------------------------
	.section	.nv.constant0._Z8gpu_HeatPfS_i,"a",@progbits
	.sectionflags	@""
	.align	4
.nv.constant0._Z8gpu_HeatPfS_i:
	.zero		916


//--------------------- .nv.constant0._Z14gpu_HeatReducePfS_i --------------------------
	.section	.nv.constant0._Z14gpu_HeatReducePfS_i,"a",@progbits
	.sectionflags	@""
	.align	4
.nv.constant0._Z14gpu_HeatReducePfS_i:
	.zero		916


//--------------------- SYMBOLS --------------------------

	.type		.nv.reservedSmem.offset0,@object
	.size		.nv.reservedSmem.offset0,0x4
	.type		.nv.reservedSmem.cap,@object
	.size		.nv.reservedSmem.cap,0x4
